//
// Generated by NVIDIA NVVM Compiler
//
// Compiler Build ID: CL-36424714
// Cuda compilation tools, release 13.0, V13.0.88
// Based on NVVM 20.0.0
//

.version 9.0
.target sm_100
.address_size 64

	// .globl	_Z9sumBlocksPii
.extern .shared .align 16 .b8 sdata[];

.visible .entry _Z9sumBlocksPii(
	.param .u64 .ptr .align 1 _Z9sumBlocksPii_param_0,
	.param .u32 _Z9sumBlocksPii_param_1
)
{
	.reg .pred 	%p<9>;
	.reg .b32 	%r<25>;
	.reg .b64 	%rd<7>;

	ld.param.u64 	%rd3, [_Z9sumBlocksPii_param_0];
	ld.param.u32 	%r9, [_Z9sumBlocksPii_param_1];
	cvta.to.global.u64 	%rd1, %rd3;
	mov.u32 	%r1, %tid.x;
	mov.u32 	%r10, %ctaid.x;
	mov.u32 	%r24, %ntid.x;
	mul.lo.s32 	%r11, %r24, %r10;
	shl.b32 	%r12, %r11, 1;
	add.s32 	%r3, %r12, %r1;
	setp.ge.s32 	%p1, %r3, %r9;
	mul.wide.s32 	%rd4, %r3, 4;
	add.s64 	%rd2, %rd1, %rd4;
	shl.b32 	%r13, %r1, 2;
	mov.u32 	%r14, sdata;
	add.s32 	%r4, %r14, %r13;
	@%p1 bra 	$L__BB0_3;
	ld.global.u32 	%r5, [%rd2];
	st.shared.u32 	[%r4], %r5;
	add.s32 	%r6, %r3, %r24;
	setp.ge.u32 	%p2, %r6, %r9;
	@%p2 bra 	$L__BB0_3;
	mul.wide.u32 	%rd5, %r6, 4;
	add.s64 	%rd6, %rd1, %rd5;
	ld.global.u32 	%r15, [%rd6];
	add.s32 	%r16, %r5, %r15;
	st.shared.u32 	[%r4], %r16;
$L__BB0_3:
	bar.sync 	0;
	setp.lt.u32 	%p3, %r24, 2;
	@%p3 bra 	$L__BB0_7;
$L__BB0_4:
	shr.u32 	%r8, %r24, 1;
	setp.ge.u32 	%p4, %r1, %r8;
	add.s32 	%r17, %r8, %r3;
	setp.ge.s32 	%p5, %r17, %r9;
	or.pred  	%p6, %p4, %p5;
	@%p6 bra 	$L__BB0_6;
	shl.b32 	%r18, %r8, 2;
	add.s32 	%r19, %r4, %r18;
	ld.shared.u32 	%r20, [%r19];
	ld.shared.u32 	%r21, [%r4];
	add.s32 	%r22, %r21, %r20;
	st.shared.u32 	[%r4], %r22;
$L__BB0_6:
	bar.sync 	0;
	setp.gt.u32 	%p7, %r24, 3;
	mov.u32 	%r24, %r8;
	@%p7 bra 	$L__BB0_4;
$L__BB0_7:
	setp.ne.s32 	%p8, %r1, 0;
	@%p8 bra 	$L__BB0_9;
	ld.shared.u32 	%r23, [sdata];
	st.global.u32 	[%rd2], %r23;
$L__BB0_9:
	bar.sync 	0;
	ret;

}


// ===== COMPILED SASS (sm_100) =====

	.target	sm_100

	.elftype	@"ET_EXEC"


//--------------------- .note.nv.tkinfo           --------------------------
	.section	.note.nv.tkinfo,"",@"SHT_NOTE"
	.sectionflags	@"SHF_NOTE_NV_TKINFO"
	.tkinfo
        /*0018*/ 	.word	0x00000002
        /*0030*/ 	.string	""
        /*0030*/ 	.string	"ptxas"
        /*0030*/ 	.string	"Cuda compilation tools, release 13.0, V13.0.88"
        /*0030*/ 	.string	"Build cuda_13.0.r13.0/compiler.36424714_0"
        /*0030*/ 	.string	"-arch sm_100 -m 64 "



//--------------------- .note.nv.cuinfo           --------------------------
	.section	.note.nv.cuinfo,"",@"SHT_NOTE"
	.sectionflags	@"SHF_NOTE_NV_CUINFO"
        /*0018*/ 	.short	0x0002
        /*001a*/ 	.short	0x0064
        /*001c*/ 	.short	0x0082
	.zero		2


//--------------------- .nv.info                  --------------------------
	.section	.nv.info,"",@"SHT_CUDA_INFO"
	.align	4


	//----- nvinfo : EIATTR_REGCOUNT
	.align		4
        /*0000*/ 	.byte	0x04, 0x2f
        /*0002*/ 	.short	(.L_1 - .L_0)
	.align		4
.L_0:
        /*0004*/ 	.word	index@(_Z9sumBlocksPii)
        /*0008*/ 	.word	0x00000010


	//----- nvinfo : EIATTR_FRAME_SIZE
	.align		4
.L_1:
        /*000c*/ 	.byte	0x04, 0x11
        /*000e*/ 	.short	(.L_3 - .L_2)
	.align		4
.L_2:
        /*0010*/ 	.word	index@(_Z9sumBlocksPii)
        /*0014*/ 	.word	0x00000000


	//----- nvinfo : EIATTR_MIN_STACK_SIZE
	.align		4
.L_3:
        /*0018*/ 	.byte	0x04, 0x12
        /*001a*/ 	.short	(.L_5 - .L_4)
	.align		4
.L_4:
        /*001c*/ 	.word	index@(_Z9sumBlocksPii)
        /*0020*/ 	.word	0x00000000
.L_5:


//--------------------- .nv.compat                --------------------------
	.section	.nv.compat,"",@"SHT_CUDA_COMPAT_INFO"
	.align	4
        /*0000*/ 	.byte	0x02, 0x09, 0x00, 0x00, 0x02, 0x02, 0x01, 0x00, 0x02, 0x05, 0x05, 0x00, 0x03, 0x07, 0x01, 0x01
        /*0010*/ 	.byte	0x02, 0x03, 0x00, 0x00, 0x02, 0x06, 0x01, 0x00, 0x04, 0x0b, 0x08, 0x00, 0x09, 0x00, 0x00, 0x00
        /*0020*/ 	.byte	0x00, 0x00, 0x00, 0x00


//--------------------- .nv.info._Z9sumBlocksPii  --------------------------
	.section	.nv.info._Z9sumBlocksPii,"",@"SHT_CUDA_INFO"
	.sectionflags	@""
	.align	4


	//----- nvinfo : EIATTR_CUDA_API_VERSION
	.align		4
        /*0000*/ 	.byte	0x04, 0x37
        /*0002*/ 	.short	(.L_7 - .L_6)
.L_6:
        /*0004*/ 	.word	0x00000082


	//----- nvinfo : EIATTR_KPARAM_INFO
	.align		4
.L_7:
        /*0008*/ 	.byte	0x04, 0x17
        /*000a*/ 	.short	(.L_9 - .L_8)
.L_8:
        /*000c*/ 	.word	0x00000000
        /*0010*/ 	.short	0x0001
        /*0012*/ 	.short	0x0008
        /*0014*/ 	.byte	0x00, 0xf0, 0x11, 0x00


	//----- nvinfo : EIATTR_KPARAM_INFO
	.align		4
.L_9:
        /*0018*/ 	.byte	0x04, 0x17
        /*001a*/ 	.short	(.L_11 - .L_10)
.L_10:
        /*001c*/ 	.word	0x00000000
        /*0020*/ 	.short	0x0000
        /*0022*/ 	.short	0x0000
        /*0024*/ 	.byte	0x00, 0xf5, 0x21, 0x00


	//----- nvinfo : EIATTR_SPARSE_MMA_MASK
	.align		4
.L_11:
        /*0028*/ 	.byte	0x03, 0x50
        /*002a*/ 	.short	0x0000


	//----- nvinfo : EIATTR_MAXREG_COUNT
	.align		4
        /*002c*/ 	.byte	0x03, 0x1b
        /*002e*/ 	.short	0x00ff


	//----- nvinfo : EIATTR_NUM_BARRIERS
	.align		4
        /*0030*/ 	.byte	0x02, 0x4c
        /*0032*/ 	.byte	0x01
	.zero		1


	//----- nvinfo : EIATTR_MERCURY_ISA_VERSION
	.align		4
        /*0034*/ 	.byte	0x03, 0x5f
        /*0036*/ 	.short	0x0101


	//----- nvinfo : EIATTR_VRC_CTA_INIT_COUNT
	.align		4
        /*0038*/ 	.byte	0x02, 0x4a
	.zero		1
	.zero		1


	//----- nvinfo : EIATTR_EXIT_INSTR_OFFSETS
	.align		4
        /*003c*/ 	.byte	0x04, 0x1c
        /*003e*/ 	.short	(.L_13 - .L_12)


	//   ....[0]....
.L_12:
        /*0040*/ 	.word	0x00000330


	//----- nvinfo : EIATTR_CRS_STACK_SIZE
	.align		4
.L_13:
        /*0044*/ 	.byte	0x04, 0x1e
        /*0046*/ 	.short	(.L_15 - .L_14)
.L_14:
        /*0048*/ 	.word	0x00000000


	//----- nvinfo : EIATTR_CBANK_PARAM_SIZE
	.align		4
.L_15:
        /*004c*/ 	.byte	0x03, 0x19
        /*004e*/ 	.short	0x000c


	//----- nvinfo : EIATTR_PARAM_CBANK
	.align		4
        /*0050*/ 	.byte	0x04, 0x0a
        /*0052*/ 	.short	(.L_17 - .L_16)
	.align		4
.L_16:
        /*0054*/ 	.word	index@(.nv.constant0._Z9sumBlocksPii)
        /*0058*/ 	.short	0x0380
        /*005a*/ 	.short	0x000c


	//----- nvinfo : EIATTR_SW_WAR
	.align		4
.L_17:
        /*005c*/ 	.byte	0x04, 0x36
        /*005e*/ 	.short	(.L_19 - .L_18)
.L_18:
        /*0060*/ 	.word	0x00000008
.L_19:


//--------------------- .nv.callgraph             --------------------------
	.section	.nv.callgraph,"",@"SHT_CUDA_CALLGRAPH"
	.align	4
	.sectionentsize	8
	.align		4
        /*0000*/ 	.word	0x00000000
	.align		4
        /*0004*/ 	.word	0xffffffff
	.align		4
        /*0008*/ 	.word	0x00000000
	.align		4
        /*000c*/ 	.word	0xfffffffe
	.align		4
        /*0010*/ 	.word	0x00000000
	.align		4
        /*0014*/ 	.word	0xfffffffd
	.align		4
        /*0018*/ 	.word	0x00000000
	.align		4
        /*001c*/ 	.word	0xfffffffc


//--------------------- .text._Z9sumBlocksPii     --------------------------
	.section	.text._Z9sumBlocksPii,"ax",@progbits
	.align	128
        .global         _Z9sumBlocksPii
        .type           _Z9sumBlocksPii,@function
        .size           _Z9sumBlocksPii,(.L_x_5 - _Z9sumBlocksPii)
        .other          _Z9sumBlocksPii,@"STO_CUDA_ENTRY STV_DEFAULT"
_Z9sumBlocksPii:
.text._Z9sumBlocksPii:
[----:B------:R-:W-:Y:S01]  /*0000*/  LDC R1, c[0x0][0x37c] ;  /* 0x0000df00ff017b82 */ /* 0x000fe20000000800 */
[----:B------:R-:W0:Y:S07]  /*0010*/  S2R R13, SR_TID.X ;  /* 0x00000000000d7919 */ /* 0x000e2e0000002100 */
[----:B------:R-:W1:Y:S01]  /*0020*/  S2UR UR4, SR_CTAID.X ;  /* 0x00000000000479c3 */ /* 0x000e620000002500 */
[----:B------:R-:W2:Y:S01]  /*0030*/  LDCU UR8, c[0x0][0x388] ;  /* 0x00007100ff0877ac */ /* 0x000ea20008000800 */
[----:B------:R-:W-:Y:S01]  /*0040*/  BSSY.RECONVERGENT B0, `(.L_x_0) ;  /* 0x000001a000007945 */ /* 0x000fe20003800200 */
[----:B------:R-:W3:Y:S05]  /*0050*/  LDCU.64 UR6, c[0x0][0x358] ;  /* 0x00006b00ff0677ac */ /* 0x000eea0008000a00 */
[----:B------:R-:W1:Y:S08]  /*0060*/  LDC R6, c[0x0][0x360] ;  /* 0x0000d800ff067b82 */ /* 0x000e700000000800 */
[----:B------:R-:W4:Y:S08]  /*0070*/  S2UR UR5, SR_CgaCtaId ;  /* 0x00000000000579c3 */ /* 0x000f300000008800 */
[----:B------:R-:W5:Y:S01]  /*0080*/  LDC.64 R4, c[0x0][0x380] ;  /* 0x0000e000ff047b82 */ /* 0x000f620000000a00 */
[----:B0-----:R-:W-:Y:S01]  /*0090*/  ISETP.NE.AND P1, PT, R13, RZ, PT ;  /* 0x000000ff0d00720c */ /* 0x001fe20003f25270 */
[C---:B-1----:R-:W-:Y:S01]  /*00a0*/  IMAD R0, R6.reuse, UR4, RZ ;  /* 0x0000000406007c24 */ /* 0x042fe2000f8e02ff */
[----:B------:R-:W-:Y:S01]  /*00b0*/  UMOV UR4, 0x400 ;  /* 0x0000040000047882 */ /* 0x000fe20000000000 */
[----:B------:R-:W-:-:S02]  /*00c0*/  ISETP.GE.U32.AND P0, PT, R6, 0x2, PT ;  /* 0x000000020600780c */ /* 0x000fc40003f06070 */
[----:B------:R-:W-:Y:S01]  /*00d0*/  IMAD R7, R0, 0x2, R13 ;  /* 0x0000000200077824 */ /* 0x000fe200078e020d */
[----:B----4-:R-:W-:-:S04]  /*00e0*/  ULEA UR4, UR5, UR4, 0x18 ;  /* 0x0000000405047291 */ /* 0x010fc8000f8ec0ff */
[----:B--2---:R-:W-:-:S03]  /*00f0*/  ISETP.GE.AND P2, PT, R7, UR8, PT ;  /* 0x0000000807007c0c */ /* 0x004fc6000bf46270 */
[----:B------:R-:W0:Y:S01]  /*0100*/  @!P1 S2R R3, SR_CgaCtaId ;  /* 0x0000000000039919 */ /* 0x000e220000008800 */
[----:B------:R-:W-:-:S04]  /*0110*/  @!P1 MOV R0, 0x400 ;  /* 0x0000040000009802 */ /* 0x000fc80000000f00 */
[----:B0-----:R-:W-:Y:S01]  /*0120*/  @!P1 LEA R10, R3, R0, 0x18 ;  /* 0x00000000030a9211 */ /* 0x001fe200078ec0ff */
[----:B-----5:R-:W-:Y:S01]  /*0130*/  IMAD.WIDE R2, R7, 0x4, R4 ;  /* 0x0000000407027825 */ /* 0x020fe200078e0204 */
[----:B------:R-:W-:-:S03]  /*0140*/  LEA R0, R13, UR4, 0x2 ;  /* 0x000000040d007c11 */ /* 0x000fc6000f8e10ff */
[----:B---3--:R-:W-:Y:S05]  /*0150*/  @P2 BRA `(.L_x_1) ;  /* 0x0000000000202947 */ /* 0x008fea0003800000 */
[----:B------:R-:W-:-:S05]  /*0160*/  IMAD.IADD R9, R7, 0x1, R6 ;  /* 0x0000000107097824 */ /* 0x000fca00078e0206 */
[----:B------:R-:W-:-:S13]  /*0170*/  ISETP.GE.U32.AND P2, PT, R9, UR8, PT ;  /* 0x0000000809007c0c */ /* 0x000fda000bf46070 */
[----:B------:R-:W-:Y:S02]  /*0180*/  @!P2 IMAD.WIDE.U32 R4, R9, 0x4, R4 ;  /* 0x000000040904a825 */ /* 0x000fe400078e0004 */
[----:B------:R-:W2:Y:S04]  /*0190*/  LDG.E R9, desc[UR6][R2.64] ;  /* 0x0000000602097981 */ /* 0x000ea8000c1e1900 */
[----:B------:R-:W3:Y:S04]  /*01a0*/  @!P2 LDG.E R4, desc[UR6][R4.64] ;  /* 0x000000060404a981 */ /* 0x000ee8000c1e1900 */
[----:B--2---:R0:W-:Y:S01]  /*01b0*/  STS [R0], R9 ;  /* 0x0000000900007388 */ /* 0x0041e20000000800 */
[----:B---3--:R-:W-:-:S05]  /*01c0*/  @!P2 IMAD.IADD R11, R9, 0x1, R4 ;  /* 0x00000001090ba824 */ /* 0x008fca00078e0204 */
[----:B------:R0:W-:Y:S02]  /*01d0*/  @!P2 STS [R0], R11 ;  /* 0x0000000b0000a388 */ /* 0x0001e40000000800 */
.L_x_1:
[----:B------:R-:W-:Y:S05]  /*01e0*/  BSYNC.RECONVERGENT B0 ;  /* 0x0000000000007941 */ /* 0x000fea0003800200 */
.L_x_0:
[----:B------:R-:W-:Y:S06]  /*01f0*/  BAR.SYNC.DEFER_BLOCKING 0x0 ;  /* 0x0000000000007b1d */ /* 0x000fec0000010000 */
[----:B------:R-:W-:Y:S05]  /*0200*/  @!P0 BRA `(.L_x_2) ;  /* 0x00000000003c8947 */ /* 0x000fea0003800000 */
[----:B------:R-:W1:Y:S01]  /*0210*/  LDCU UR4, c[0x0][0x388] ;  /* 0x00007100ff0477ac */ /* 0x000e620008000800 */
[----:B------:R-:W-:Y:S01]  /*0220*/  NOP ;  /* 0x0000000000007918 */ /* 0x000fe20000000000 */
.L_x_3:
[----:B------:R-:W-:-:S05]  /*0230*/  SHF.R.U32.HI R8, RZ, 0x1, R6 ;  /* 0x00000001ff087819 */ /* 0x000fca0000011606 */
[----:B------:R-:W-:-:S05]  /*0240*/  IMAD.IADD R4, R7, 0x1, R8 ;  /* 0x0000000107047824 */ /* 0x000fca00078e0208 */
[----:B-1----:R-:W-:-:S04]  /*0250*/  ISETP.GE.AND P0, PT, R4, UR4, PT ;  /* 0x0000000404007c0c */ /* 0x002fc8000bf06270 */
[----:B------:R-:W-:-:S13]  /*0260*/  ISETP.GE.U32.OR P0, PT, R13, R8, P0 ;  /* 0x000000080d00720c */ /* 0x000fda0000706470 */
[----:B------:R-:W-:Y:S01]  /*0270*/  @!P0 IMAD R4, R8, 0x4, R0 ;  /* 0x0000000408048824 */ /* 0x000fe200078e0200 */
[----:B------:R-:W-:Y:S05]  /*0280*/  @!P0 LDS R5, [R0] ;  /* 0x0000000000058984 */ /* 0x000fea0000000800 */
[----:B------:R-:W1:Y:S02]  /*0290*/  @!P0 LDS R4, [R4] ;  /* 0x0000000004048984 */ /* 0x000e640000000800 */
[----:B-1----:R-:W-:-:S05]  /*02a0*/  @!P0 IMAD.IADD R5, R4, 0x1, R5 ;  /* 0x0000000104058824 */ /* 0x002fca00078e0205 */
[----:B------:R2:W-:Y:S01]  /*02b0*/  @!P0 STS [R0], R5 ;  /* 0x0000000500008388 */ /* 0x0005e20000000800 */
[----:B------:R-:W-:Y:S01]  /*02c0*/  BAR.SYNC.DEFER_BLOCKING 0x0 ;  /* 0x0000000000007b1d */ /* 0x000fe20000010000 */
[----:B------:R-:W-:Y:S01]  /*02d0*/  ISETP.GT.U32.AND P0, PT, R6, 0x3, PT ;  /* 0x000000030600780c */ /* 0x000fe20003f04070 */
[----:B------:R-:W-:-:S12]  /*02e0*/  IMAD.MOV.U32 R6, RZ, RZ, R8 ;  /* 0x000000ffff067224 */ /* 0x000fd800078e0008 */
[----:B--2---:R-:W-:Y:S05]  /*02f0*/  @P0 BRA `(.L_x_3) ;  /* 0xfffffffc00cc0947 */ /* 0x004fea000383ffff */
.L_x_2:
[----:B------:R-:W1:Y:S04]  /*0300*/  @!P1 LDS R5, [R10] ;  /* 0x000000000a059984 */ /* 0x000e680000000800 */
[----:B-1----:R-:W-:Y:S01]  /*0310*/  @!P1 STG.E desc[UR6][R2.64], R5 ;  /* 0x0000000502009986 */ /* 0x002fe2000c101906 */
[----:B------:R-:W-:Y:S06]  /*0320*/  BAR.SYNC.DEFER_BLOCKING 0x0 ;  /* 0x0000000000007b1d */ /* 0x000fec0000010000 */
[----:B------:R-:W-:Y:S05]  /*0330*/  EXIT ;  /* 0x000000000000794d */ /* 0x000fea0003800000 */
.L_x_4:
[----:B------:R-:W-:-:S00]  /*0340*/  BRA `(.L_x_4) ;  /* 0xfffffffc00fc7947 */ /* 0x000fc0000383ffff */
[----:B------:R-:W-:-:S00]  /*0350*/  NOP ;  /* 0x0000000000007918 */ /* 0x000fc00000000000 */
        /* <DEDUP_REMOVED lines=10> */
.L_x_5:


//--------------------- .nv.shared._Z9sumBlocksPii --------------------------
	.section	.nv.shared._Z9sumBlocksPii,"aw",@nobits
	.sectionflags	@""
	.align	16
	.zero		1024


//--------------------- .nv.shared.reserved.0     --------------------------
	.section	.nv.shared.reserved.0,"aw",@nobits
	.weak		__nv_reservedSMEM_offset_0_alias
	.size		__nv_reservedSMEM_offset_0_alias, 0, 64
	.other		__nv_reservedSMEM_offset_0_alias,@"STO_CUDA_RESERVED_SHARED STV_DEFAULT"
__nv_reservedSMEM_offset_0_alias:
	.zero		0
	.zero		64


//--------------------- .nv.constant0._Z9sumBlocksPii --------------------------
	.section	.nv.constant0._Z9sumBlocksPii,"a",@progbits
	.sectionflags	@""
	.align	4
.nv.constant0._Z9sumBlocksPii:
	.zero		908


//--------------------- SYMBOLS --------------------------

	.type		.nv.reservedSmem.offset0,@object
	.size		.nv.reservedSmem.offset0,0x4
	.type		.nv.reservedSmem.cap,@object
	.size		.nv.reservedSmem.cap,0x4
